	.headerflags	@"EF_CUDA_TEXMODE_UNIFIED EF_CUDA_64BIT_ADDRESS EF_CUDA_ACCELERATORS EF_CUDA_SM90 EF_CUDA_VIRTUAL_SM(EF_CUDA_SM90)"
	.elftype	@"ET_EXEC"


//--------------------- .nv.info                  --------------------------
	.section	.nv.info,"",@"SHT_CUDA_INFO"
	.align	4


	//----- nvinfo : EIATTR_REGCOUNT
	.align		4
        /*0000*/ 	.byte	0x04, 0x2f
        /*0002*/ 	.short	(.L_3 - .L_2)
	.align		4
.L_2:
        /*0004*/ 	.word	index@(triton_poi_fused__native_batch_norm_legit_no_training_convolution_leaky_relu_0)
        /*0008*/ 	.word	0x00000013


	//----- nvinfo : EIATTR_MIN_STACK_SIZE
	.align		4
.L_3:
        /*000c*/ 	.byte	0x04, 0x12
        /*000e*/ 	.short	(.L_5 - .L_4)
	.align		4
.L_4:
        /*0010*/ 	.word	index@(triton_poi_fused__native_batch_norm_legit_no_training_convolution_leaky_relu_0)
        /*0014*/ 	.word	0x00000000


	//----- nvinfo : EIATTR_FRAME_SIZE
	.align		4
.L_5:
        /*0018*/ 	.byte	0x04, 0x11
        /*001a*/ 	.short	(.L_7 - .L_6)
	.align		4
.L_6:
        /*001c*/ 	.word	index@(triton_poi_fused__native_batch_norm_legit_no_training_convolution_leaky_relu_0)
        /*0020*/ 	.word	0x00000000


	//----- nvinfo : EIATTR_MIN_STACK_SIZE
	.align		4
.L_7:
        /*0024*/ 	.byte	0x04, 0x12
        /*0026*/ 	.short	(.L_9 - .L_8)
	.align		4
.L_8:
        /*0028*/ 	.word	index@(triton_poi_fused__native_batch_norm_legit_no_training_convolution_leaky_relu_0)
        /*002c*/ 	.word	0x00000000
.L_9:


//--------------------- .nv.info.triton_poi_fused__native_batch_norm_legit_no_training_convolution_leaky_relu_0 --------------------------
	.section	.nv.info.triton_poi_fused__native_batch_norm_legit_no_training_convolution_leaky_relu_0,"",@"SHT_CUDA_INFO"
	.sectionflags	@""
	.align	4


	//----- nvinfo : EIATTR_CUDA_API_VERSION
	.align		4
        /*0000*/ 	.byte	0x04, 0x37
        /*0002*/ 	.short	(.L_11 - .L_10)
.L_10:
        /*0004*/ 	.word	0x0000007c


	//----- nvinfo : EIATTR_KPARAM_INFO
	.align		4
.L_11:
        /*0008*/ 	.byte	0x04, 0x17
        /*000a*/ 	.short	(.L_13 - .L_12)
.L_12:
        /*000c*/ 	.word	0x00000000
        /*0010*/ 	.short	0x0007
        /*0012*/ 	.short	0x0038
        /*0014*/ 	.byte	0x00, 0xf0, 0x11, 0x00


	//----- nvinfo : EIATTR_KPARAM_INFO
	.align		4
.L_13:
        /*0018*/ 	.byte	0x04, 0x17
        /*001a*/ 	.short	(.L_15 - .L_14)
.L_14:
        /*001c*/ 	.word	0x00000000
        /*0020*/ 	.short	0x0006
        /*0022*/ 	.short	0x0030
        /*0024*/ 	.byte	0x00, 0xf4, 0x21, 0x00


	//----- nvinfo : EIATTR_KPARAM_INFO
	.align		4
.L_15:
        /*0028*/ 	.byte	0x04, 0x17
        /*002a*/ 	.short	(.L_17 - .L_16)
.L_16:
        /*002c*/ 	.word	0x00000000
        /*0030*/ 	.short	0x0005
        /*0032*/ 	.short	0x0028
        /*0034*/ 	.byte	0x00, 0xf4, 0x21, 0x00


	//----- nvinfo : EIATTR_KPARAM_INFO
	.align		4
.L_17:
        /*0038*/ 	.byte	0x04, 0x17
        /*003a*/ 	.short	(.L_19 - .L_18)
.L_18:
        /*003c*/ 	.word	0x00000000
        /*0040*/ 	.short	0x0004
        /*0042*/ 	.short	0x0020
        /*0044*/ 	.byte	0x00, 0xf4, 0x21, 0x00


	//----- nvinfo : EIATTR_KPARAM_INFO
	.align		4
.L_19:
        /*0048*/ 	.byte	0x04, 0x17
        /*004a*/ 	.short	(.L_21 - .L_20)
.L_20:
        /*004c*/ 	.word	0x00000000
        /*0050*/ 	.short	0x0003
        /*0052*/ 	.short	0x0018
        /*0054*/ 	.byte	0x00, 0xf4, 0x21, 0x00


	//----- nvinfo : EIATTR_KPARAM_INFO
	.align		4
.L_21:
        /*0058*/ 	.byte	0x04, 0x17
        /*005a*/ 	.short	(.L_23 - .L_22)
.L_22:
        /*005c*/ 	.word	0x00000000
        /*0060*/ 	.short	0x0002
        /*0062*/ 	.short	0x0010
        /*0064*/ 	.byte	0x00, 0xf4, 0x21, 0x00


	//----- nvinfo : EIATTR_KPARAM_INFO
	.align		4
.L_23:
        /*0068*/ 	.byte	0x04, 0x17
        /*006a*/ 	.short	(.L_25 - .L_24)
.L_24:
        /*006c*/ 	.word	0x00000000
        /*0070*/ 	.short	0x0001
        /*0072*/ 	.short	0x0008
        /*0074*/ 	.byte	0x00, 0xf4, 0x21, 0x00


	//----- nvinfo : EIATTR_KPARAM_INFO
	.align		4
.L_25:
        /*0078*/ 	.byte	0x04, 0x17
        /*007a*/ 	.short	(.L_27 - .L_26)
.L_26:
        /*007c*/ 	.word	0x00000000
        /*0080*/ 	.short	0x0000
        /*0082*/ 	.short	0x0000
        /*0084*/ 	.byte	0x00, 0xf4, 0x21, 0x00


	//----- nvinfo : EIATTR_SPARSE_MMA_MASK
	.align		4
.L_27:
        /*0088*/ 	.byte	0x03, 0x50
        /*008a*/ 	.short	0x0000


	//----- nvinfo : EIATTR_MAXREG_COUNT
	.align		4
        /*008c*/ 	.byte	0x03, 0x1b
        /*008e*/ 	.short	0x00ff


	//----- nvinfo : EIATTR_EXIT_INSTR_OFFSETS
	.align		4
        /*0090*/ 	.byte	0x04, 0x1c
        /*0092*/ 	.short	(.L_29 - .L_28)


	//   ....[0]....
.L_28:
        /*0094*/ 	.word	0x00000350


	//----- nvinfo : EIATTR_REQNTID
	.align		4
.L_29:
        /*0098*/ 	.byte	0x04, 0x10
        /*009a*/ 	.short	(.L_31 - .L_30)
.L_30:
        /*009c*/ 	.word	0x00000080
        /*00a0*/ 	.word	0x00000001
        /*00a4*/ 	.word	0x00000001


	//----- nvinfo : EIATTR_CBANK_PARAM_SIZE
	.align		4
.L_31:
        /*00a8*/ 	.byte	0x03, 0x19
        /*00aa*/ 	.short	0x003c


	//----- nvinfo : EIATTR_PARAM_CBANK
	.align		4
        /*00ac*/ 	.byte	0x04, 0x0a
        /*00ae*/ 	.short	(.L_33 - .L_32)
	.align		4
.L_32:
        /*00b0*/ 	.word	index@(.nv.constant0.triton_poi_fused__native_batch_norm_legit_no_training_convolution_leaky_relu_0)
        /*00b4*/ 	.short	0x0210
        /*00b6*/ 	.short	0x003c


	//----- nvinfo : EIATTR_SW_WAR
	.align		4
.L_33:
        /*00b8*/ 	.byte	0x04, 0x36
        /*00ba*/ 	.short	(.L_35 - .L_34)
.L_34:
        /*00bc*/ 	.word	0x00000008
.L_35:


//--------------------- .nv.callgraph             --------------------------
	.section	.nv.callgraph,"",@"SHT_CUDA_CALLGRAPH"
	.align	4
	.sectionentsize	8
	.align		4
        /*0000*/ 	.word	0x00000000
	.align		4
        /*0004*/ 	.word	0xffffffff
	.align		4
        /*0008*/ 	.word	0x00000000
	.align		4
        /*000c*/ 	.word	0xfffffffe
	.align		4
        /*0010*/ 	.word	0x00000000
	.align		4
        /*0014*/ 	.word	0xfffffffd
	.align		4
        /*0018*/ 	.word	0x00000000
	.align		4
        /*001c*/ 	.word	0xfffffffc


//--------------------- .nv.constant4             --------------------------
	.section	.nv.constant4,"a",@progbits
	.align	8
	.align		8
.nv.constant4:
        /*0000*/ 	.dword	_$_str
	.align		8
        /*0008*/ 	.dword	_$_str_$_2


//--------------------- .text.triton_poi_fused__native_batch_norm_legit_no_training_convolution_leaky_relu_0 --------------------------
	.section	.text.triton_poi_fused__native_batch_norm_legit_no_training_convolution_leaky_relu_0,"ax",@progbits
	.align	128
        .global         triton_poi_fused__native_batch_norm_legit_no_training_convolution_leaky_relu_0
        .type           triton_poi_fused__native_batch_norm_legit_no_training_convolution_leaky_relu_0,@function
        .size           triton_poi_fused__native_batch_norm_legit_no_training_convolution_leaky_relu_0,(.L_x_1 - triton_poi_fused__native_batch_norm_legit_no_training_convolution_leaky_relu_0)
        .other          triton_poi_fused__native_batch_norm_legit_no_training_convolution_leaky_relu_0,@"STO_CUDA_ENTRY STV_DEFAULT"
triton_poi_fused__native_batch_norm_legit_no_training_convolution_leaky_relu_0:
.text.triton_poi_fused__native_batch_norm_legit_no_training_convolution_leaky_relu_0:
[----:B------:R-:W-:Y:S01]  /*0000*/  LDC R1, c[0x0][0x28] ;  /* 0x00000a00ff017b82 */ /* 0x000fe20000000800 */
[----:B------:R-:W1:Y:S07]  /*0010*/  S2R R0, SR_TID.X ;  /* 0x0000000000007919 */ /* 0x000e6e0000002100 */
[----:B------:R-:W2:Y:S01]  /*0020*/  LDC.64 R10, c[0x0][0x230] ;  /* 0x00008c00ff0a7b82 */ /* 0x000ea20000000a00 */
[----:B------:R-:W-:Y:S01]  /*0030*/  ULDC.64 UR4, c[0x0][0x208] ;  /* 0x0000820000047ab9 */ /* 0x000fe20000000a00 */
[----:B------:R-:W3:Y:S06]  /*0040*/  S2R R3, SR_CTAID.X ;  /* 0x0000000000037919 */ /* 0x000eec0000002500 */
[----:B------:R-:W4:Y:S08]  /*0050*/  LDC.64 R6, c[0x0][0x220] ;  /* 0x00008800ff067b82 */ /* 0x000f300000000a00 */
[----:B------:R-:W5:Y:S08]  /*0060*/  LDC.64 R8, c[0x0][0x228] ;  /* 0x00008a00ff087b82 */ /* 0x000f700000000a00 */
[----:B------:R-:W5:Y:S01]  /*0070*/  LDC.64 R12, c[0x0][0x238] ;  /* 0x00008e00ff0c7b82 */ /* 0x000f620000000a00 */
[----:B-1----:R-:W-:-:S07]  /*0080*/  LOP3.LUT R0, R0, 0x7f, RZ, 0xc0, !PT ;  /* 0x0000007f00007812 */ /* 0x002fce00078ec0ff */
[----:B------:R-:W1:Y:S01]  /*0090*/  LDC.64 R4, c[0x0][0x240] ;  /* 0x00009000ff047b82 */ /* 0x000e620000000a00 */
[----:B---3--:R-:W-:Y:S02]  /*00a0*/  SHF.R.S32.HI R2, RZ, 0x18, R3 ;  /* 0x00000018ff027819 */ /* 0x008fe40000011403 */
[----:B------:R-:W-:Y:S02]  /*00b0*/  LEA R0, R3, R0, 0x7 ;  /* 0x0000000003007211 */ /* 0x000fe400078e38ff */
[----:B------:R-:W-:-:S04]  /*00c0*/  SGXT R3, R2, 0x1 ;  /* 0x000000010203781a */ /* 0x000fc80000000200 */
[----:B------:R-:W-:-:S04]  /*00d0*/  LEA.HI R3, R3, R0, RZ, 0x4 ;  /* 0x0000000003037211 */ /* 0x000fc800078f20ff */
[--C-:B------:R-:W-:Y:S02]  /*00e0*/  SHF.R.S32.HI R2, RZ, 0x4, R3.reuse ;  /* 0x00000004ff027819 */ /* 0x100fe40000011403 */
[----:B------:R-:W-:-:S04]  /*00f0*/  SHF.R.S32.HI R3, RZ, 0x1f, R3 ;  /* 0x0000001fff037819 */ /* 0x000fc80000011403 */
[----:B------:R-:W-:-:S04]  /*0100*/  LEA.HI R3, R3, R2, RZ, 0x6 ;  /* 0x0000000203037211 */ /* 0x000fc800078f30ff */
[----:B------:R-:W-:-:S04]  /*0110*/  LOP3.LUT R3, R3, 0xffffffc0, RZ, 0xc0, !PT ;  /* 0xffffffc003037812 */ /* 0x000fc800078ec0ff */
[----:B------:R-:W-:Y:S02]  /*0120*/  IADD3 R15, R2, -R3, RZ ;  /* 0x80000003020f7210 */ /* 0x000fe40007ffe0ff */
[----:B------:R-:W3:Y:S03]  /*0130*/  LDC.64 R2, c[0x0][0x210] ;  /* 0x00008400ff027b82 */ /* 0x000ee60000000a00 */
[----:B--2---:R-:W-:-:S05]  /*0140*/  IMAD.WIDE R10, R15, 0x4, R10 ;  /* 0x000000040f0a7825 */ /* 0x004fca00078e020a */
[----:B------:R2:W2:Y:S01]  /*0150*/  LDG.E.EL R16, desc[UR4][R10.64] ;  /* 0x000000040a107981 */ /* 0x0004a2000c2e1900 */
[----:B----4-:R-:W-:-:S04]  /*0160*/  IMAD.WIDE R6, R15, 0x4, R6 ;  /* 0x000000040f067825 */ /* 0x010fc800078e0206 */
[----:B-----5:R-:W-:Y:S02]  /*0170*/  IMAD.WIDE R8, R15, 0x4, R8 ;  /* 0x000000040f087825 */ /* 0x020fe400078e0208 */
[----:B------:R-:W4:Y:S04]  /*0180*/  LDG.E.EL R7, desc[UR4][R6.64] ;  /* 0x0000000406077981 */ /* 0x000f28000c2e1900 */
[----:B------:R5:W4:Y:S01]  /*0190*/  LDG.E.EL R8, desc[UR4][R8.64] ;  /* 0x0000000408087981 */ /* 0x000b22000c2e1900 */
[----:B---3--:R-:W-:-:S05]  /*01a0*/  IMAD.WIDE R2, R0, 0x4, R2 ;  /* 0x0000000400027825 */ /* 0x008fca00078e0202 */
[----:B------:R-:W4:Y:S01]  /*01b0*/  LDG.E R14, desc[UR4][R2.64] ;  /* 0x00000004020e7981 */ /* 0x000f22000c1e1900 */
[----:B0-2---:R-:W-:-:S04]  /*01c0*/  IMAD.WIDE R10, R15, 0x4, R12 ;  /* 0x000000040f0a7825 */ /* 0x005fc800078e020c */
[----:B-1----:R-:W-:Y:S02]  /*01d0*/  IMAD.WIDE R4, R15, 0x4, R4 ;  /* 0x000000040f047825 */ /* 0x002fe400078e0204 */
[----:B------:R-:W2:Y:S04]  /*01e0*/  LDG.E.EL R10, desc[UR4][R10.64] ;  /* 0x000000040a0a7981 */ /* 0x000ea8000c2e1900 */
[----:B------:R0:W2:Y:S01]  /*01f0*/  LDG.E.EL R13, desc[UR4][R4.64] ;  /* 0x00000004040d7981 */ /* 0x0000a2000c2e1900 */
[----:B-----5:R-:W-:Y:S01]  /*0200*/  HFMA2.MMA R9, -RZ, RZ, 1.625, 0 ;  /* 0x3e800000ff097435 */ /* 0x020fe200000001ff */
[----:B0-----:R-:W0:Y:S02]  /*0210*/  LDC.64 R4, c[0x0][0x218] ;  /* 0x00008600ff047b82 */ /* 0x001e240000000a00 */
[----:B0-----:R-:W-:-:S04]  /*0220*/  IMAD.WIDE R4, R0, 0x4, R4 ;  /* 0x0000000400047825 */ /* 0x001fc800078e0204 */
[----:B------:R-:W-:-:S04]  /*0230*/  FADD R16, R16, 9.9999997473787516356e-06 ;  /* 0x3727c5ac10107421 */ /* 0x000fc80000000000 */
[----:B------:R-:W0:Y:S02]  /*0240*/  MUFU.SQRT R12, R16 ;  /* 0x00000010000c7308 */ /* 0x000e240000002000 */
[C---:B0-----:R-:W-:Y:S02]  /*0250*/  FSETP.GT.AND P0, PT, R12.reuse, 8.50705917302346158658e+37, PT ;  /* 0x7e8000000c00780b */ /* 0x041fe40003f04000 */
[----:B------:R-:W-:-:S11]  /*0260*/  FSETP.GEU.AND P1, PT, R12, 1.175494350822287508e-38, PT ;  /* 0x008000000c00780b */ /* 0x000fd60003f2e000 */
[----:B------:R-:W-:-:S04]  /*0270*/  @P0 FMUL R12, R12, 0.25 ;  /* 0x3e8000000c0c0820 */ /* 0x000fc80000400000 */
[----:B------:R-:W-:-:S06]  /*0280*/  @!P1 FMUL R12, R12, 16777216 ;  /* 0x4b8000000c0c9820 */ /* 0x000fcc0000400000 */
[----:B------:R-:W0:Y:S01]  /*0290*/  MUFU.RCP R12, R12 ;  /* 0x0000000c000c7308 */ /* 0x000e220000001000 */
[----:B------:R-:W-:Y:S01]  /*02a0*/  FSEL R9, R9, 1, P0 ;  /* 0x3f80000009097808 */ /* 0x000fe20000000000 */
[----:B----4-:R-:W-:-:S04]  /*02b0*/  FADD R7, R14, R7 ;  /* 0x000000070e077221 */ /* 0x010fc80000000000 */
[----:B------:R-:W-:Y:S01]  /*02c0*/  @!P1 FMUL R9, R9, 16777216 ;  /* 0x4b80000009099820 */ /* 0x000fe20000400000 */
[----:B------:R-:W-:-:S03]  /*02d0*/  FADD R8, -R8, R7 ;  /* 0x0000000708087221 */ /* 0x000fc60000000100 */
[----:B0-----:R-:W-:-:S04]  /*02e0*/  FMUL R9, R12, R9 ;  /* 0x000000090c097220 */ /* 0x001fc80000400000 */
[----:B------:R-:W-:-:S04]  /*02f0*/  FMUL R8, R8, R9 ;  /* 0x0000000908087220 */ /* 0x000fc80000400000 */
[----:B--2---:R-:W-:-:S05]  /*0300*/  FFMA R13, R10, R8, R13 ;  /* 0x000000080a0d7223 */ /* 0x004fca000000000d */
[----:B------:R-:W-:Y:S01]  /*0310*/  FSETP.GT.AND P0, PT, R13, RZ, PT ;  /* 0x000000ff0d00720b */ /* 0x000fe20003f04000 */
[----:B------:R-:W-:-:S12]  /*0320*/  STG.E desc[UR4][R2.64], R7 ;  /* 0x0000000702007986 */ /* 0x000fd8000c101904 */
[----:B------:R-:W-:-:S05]  /*0330*/  @!P0 FMUL R13, R13, 0.0099999997764825820923 ;  /* 0x3c23d70a0d0d8820 */ /* 0x000fca0000400000 */
[----:B------:R-:W-:Y:S01]  /*0340*/  STG.E desc[UR4][R4.64], R13 ;  /* 0x0000000d04007986 */ /* 0x000fe2000c101904 */
[----:B------:R-:W-:Y:S05]  /*0350*/  EXIT ;  /* 0x000000000000794d */ /* 0x000fea0003800000 */
.L_x_0:
[----:B------:R-:W-:-:S00]  /*0360*/  BRA `(.L_x_0) ;  /* 0xfffffffc00fc7947 */ /* 0x000fc0000383ffff */
[----:B------:R-:W-:-:S00]  /*0370*/  NOP ;  /* 0x0000000000007918 */ /* 0x000fc00000000000 */
        /* <DEDUP_REMOVED lines=8> */
.L_x_1:


//--------------------- .nv.global.init           --------------------------
	.section	.nv.global.init,"aw",@progbits
.nv.global.init:
	.type		_$_str,@object
	.size		_$_str,(_$_str_$_2 - _$_str)
_$_str:
        /*0000*/ 	.byte	0x5f, 0x5f, 0x43, 0x55, 0x44, 0x41, 0x5f, 0x46, 0x54, 0x5a, 0x00
	.type		_$_str_$_2,@object
	.size		_$_str_$_2,(.L_1 - _$_str_$_2)
_$_str_$_2:
        /*000b*/ 	.byte	0x5f, 0x5f, 0x43, 0x55, 0x44, 0x41, 0x5f, 0x50, 0x52, 0x45, 0x43, 0x5f, 0x53, 0x51, 0x52, 0x54
        /*001b*/ 	.byte	0x00
.L_1:


//--------------------- .nv.constant0.triton_poi_fused__native_batch_norm_legit_no_training_convolution_leaky_relu_0 --------------------------
	.section	.nv.constant0.triton_poi_fused__native_batch_norm_legit_no_training_convolution_leaky_relu_0,"a",@progbits
	.sectionflags	@""
	.align	4
.nv.constant0.triton_poi_fused__native_batch_norm_legit_no_training_convolution_leaky_relu_0:
	.zero		588
